	.headerflags	@"EF_CUDA_TEXMODE_UNIFIED EF_CUDA_64BIT_ADDRESS EF_CUDA_ACCELERATORS EF_CUDA_SM90 EF_CUDA_VIRTUAL_SM(EF_CUDA_SM90)"
	.elftype	@"ET_EXEC"


//--------------------- .nv.info                  --------------------------
	.section	.nv.info,"",@"SHT_CUDA_INFO"
	.align	4


	//----- nvinfo : EIATTR_REGCOUNT
	.align		4
        /*0000*/ 	.byte	0x04, 0x2f
        /*0002*/ 	.short	(.L_1 - .L_0)
	.align		4
.L_0:
        /*0004*/ 	.word	index@(triton_poi_fused_convolution_5)
        /*0008*/ 	.word	0x0000000c


	//----- nvinfo : EIATTR_MIN_STACK_SIZE
	.align		4
.L_1:
        /*000c*/ 	.byte	0x04, 0x12
        /*000e*/ 	.short	(.L_3 - .L_2)
	.align		4
.L_2:
        /*0010*/ 	.word	index@(triton_poi_fused_convolution_5)
        /*0014*/ 	.word	0x00000000


	//----- nvinfo : EIATTR_FRAME_SIZE
	.align		4
.L_3:
        /*0018*/ 	.byte	0x04, 0x11
        /*001a*/ 	.short	(.L_5 - .L_4)
	.align		4
.L_4:
        /*001c*/ 	.word	index@(triton_poi_fused_convolution_5)
        /*0020*/ 	.word	0x00000000


	//----- nvinfo : EIATTR_MIN_STACK_SIZE
	.align		4
.L_5:
        /*0024*/ 	.byte	0x04, 0x12
        /*0026*/ 	.short	(.L_7 - .L_6)
	.align		4
.L_6:
        /*0028*/ 	.word	index@(triton_poi_fused_convolution_5)
        /*002c*/ 	.word	0x00000000
.L_7:


//--------------------- .nv.info.triton_poi_fused_convolution_5 --------------------------
	.section	.nv.info.triton_poi_fused_convolution_5,"",@"SHT_CUDA_INFO"
	.sectionflags	@""
	.align	4


	//----- nvinfo : EIATTR_CUDA_API_VERSION
	.align		4
        /*0000*/ 	.byte	0x04, 0x37
        /*0002*/ 	.short	(.L_9 - .L_8)
.L_8:
        /*0004*/ 	.word	0x0000007c


	//----- nvinfo : EIATTR_KPARAM_INFO
	.align		4
.L_9:
        /*0008*/ 	.byte	0x04, 0x17
        /*000a*/ 	.short	(.L_11 - .L_10)
.L_10:
        /*000c*/ 	.word	0x00000000
        /*0010*/ 	.short	0x0002
        /*0012*/ 	.short	0x0010
        /*0014*/ 	.byte	0x00, 0xf0, 0x11, 0x00


	//----- nvinfo : EIATTR_KPARAM_INFO
	.align		4
.L_11:
        /*0018*/ 	.byte	0x04, 0x17
        /*001a*/ 	.short	(.L_13 - .L_12)
.L_12:
        /*001c*/ 	.word	0x00000000
        /*0020*/ 	.short	0x0001
        /*0022*/ 	.short	0x0008
        /*0024*/ 	.byte	0x00, 0xf4, 0x21, 0x00


	//----- nvinfo : EIATTR_KPARAM_INFO
	.align		4
.L_13:
        /*0028*/ 	.byte	0x04, 0x17
        /*002a*/ 	.short	(.L_15 - .L_14)
.L_14:
        /*002c*/ 	.word	0x00000000
        /*0030*/ 	.short	0x0000
        /*0032*/ 	.short	0x0000
        /*0034*/ 	.byte	0x00, 0xf4, 0x21, 0x00


	//----- nvinfo : EIATTR_SPARSE_MMA_MASK
	.align		4
.L_15:
        /*0038*/ 	.byte	0x03, 0x50
        /*003a*/ 	.short	0x0000


	//----- nvinfo : EIATTR_MAXREG_COUNT
	.align		4
        /*003c*/ 	.byte	0x03, 0x1b
        /*003e*/ 	.short	0x00ff


	//----- nvinfo : EIATTR_EXIT_INSTR_OFFSETS
	.align		4
        /*0040*/ 	.byte	0x04, 0x1c
        /*0042*/ 	.short	(.L_17 - .L_16)


	//   ....[0]....
.L_16:
        /*0044*/ 	.word	0x00000170


	//   ....[1]....
        /*0048*/ 	.word	0x00000190


	//----- nvinfo : EIATTR_REQNTID
	.align		4
.L_17:
        /*004c*/ 	.byte	0x04, 0x10
        /*004e*/ 	.short	(.L_19 - .L_18)
.L_18:
        /*0050*/ 	.word	0x00000020
        /*0054*/ 	.word	0x00000001
        /*0058*/ 	.word	0x00000001


	//----- nvinfo : EIATTR_CBANK_PARAM_SIZE
	.align		4
.L_19:
        /*005c*/ 	.byte	0x03, 0x19
        /*005e*/ 	.short	0x0014


	//----- nvinfo : EIATTR_PARAM_CBANK
	.align		4
        /*0060*/ 	.byte	0x04, 0x0a
        /*0062*/ 	.short	(.L_21 - .L_20)
	.align		4
.L_20:
        /*0064*/ 	.word	index@(.nv.constant0.triton_poi_fused_convolution_5)
        /*0068*/ 	.short	0x0210
        /*006a*/ 	.short	0x0014


	//----- nvinfo : EIATTR_SW_WAR
	.align		4
.L_21:
        /*006c*/ 	.byte	0x04, 0x36
        /*006e*/ 	.short	(.L_23 - .L_22)
.L_22:
        /*0070*/ 	.word	0x00000008
.L_23:


//--------------------- .nv.callgraph             --------------------------
	.section	.nv.callgraph,"",@"SHT_CUDA_CALLGRAPH"
	.align	4
	.sectionentsize	8
	.align		4
        /*0000*/ 	.word	0x00000000
	.align		4
        /*0004*/ 	.word	0xffffffff
	.align		4
        /*0008*/ 	.word	0x00000000
	.align		4
        /*000c*/ 	.word	0xfffffffe
	.align		4
        /*0010*/ 	.word	0x00000000
	.align		4
        /*0014*/ 	.word	0xfffffffd
	.align		4
        /*0018*/ 	.word	0x00000000
	.align		4
        /*001c*/ 	.word	0xfffffffc


//--------------------- .text.triton_poi_fused_convolution_5 --------------------------
	.section	.text.triton_poi_fused_convolution_5,"ax",@progbits
	.align	128
        .global         triton_poi_fused_convolution_5
        .type           triton_poi_fused_convolution_5,@function
        .size           triton_poi_fused_convolution_5,(.L_x_1 - triton_poi_fused_convolution_5)
        .other          triton_poi_fused_convolution_5,@"STO_CUDA_ENTRY STV_DEFAULT"
triton_poi_fused_convolution_5:
.text.triton_poi_fused_convolution_5:
[----:B------:R-:W0:Y:S02]  /*0000*/  LDC R1, c[0x0][0x28] ;  /* 0x00000a00ff017b82 */ /* 0x000e240000000800 */
[----:B------:R-:W1:Y:S01]  /*0010*/  S2R R8, SR_TID.X ;  /* 0x0000000000087919 */ /* 0x000e620000002100 */
[----:B------:R-:W2:Y:S01]  /*0020*/  LDC.64 R4, c[0x0][0x218] ;  /* 0x00008600ff047b82 */ /* 0x000ea20000000a00 */
[----:B------:R-:W-:Y:S01]  /*0030*/  ULDC.64 UR4, c[0x0][0x208] ;  /* 0x0000820000047ab9 */ /* 0x000fe20000000a00 */
[----:B------:R-:W3:Y:S06]  /*0040*/  S2R R7, SR_CTAID.X ;  /* 0x0000000000077919 */ /* 0x000eec0000002500 */
[----:B------:R-:W4:Y:S01]  /*0050*/  LDC.64 R2, c[0x0][0x210] ;  /* 0x00008400ff027b82 */ /* 0x000f220000000a00 */
[----:B-1----:R-:W-:-:S02]  /*0060*/  LOP3.LUT R0, R8, 0xf, RZ, 0xc0, !PT ;  /* 0x0000000f08007812 */ /* 0x002fc400078ec0ff */
[----:B---3--:R-:W-:-:S03]  /*0070*/  SHF.R.S32.HI R6, RZ, 0x1b, R7 ;  /* 0x0000001bff067819 */ /* 0x008fc60000011407 */
[----:B------:R-:W-:Y:S01]  /*0080*/  IMAD R7, R7, 0x10, R0 ;  /* 0x0000001007077824 */ /* 0x000fe200078e0200 */
[----:B------:R-:W-:-:S03]  /*0090*/  SGXT R0, R6, 0x1 ;  /* 0x000000010600781a */ /* 0x000fc60000000200 */
[C---:B----4-:R-:W-:Y:S01]  /*00a0*/  IMAD.WIDE R2, R7.reuse, 0x4, R2 ;  /* 0x0000000407027825 */ /* 0x050fe200078e0202 */
[----:B------:R-:W-:Y:S02]  /*00b0*/  ISETP.GE.AND P0, PT, R7, 0x10, PT ;  /* 0x000000100700780c */ /* 0x000fe40003f06270 */
[----:B------:R-:W-:-:S04]  /*00c0*/  LEA.HI R0, R0, R7, RZ, 0x2 ;  /* 0x0000000700007211 */ /* 0x000fc800078f10ff */
[----:B------:R-:W-:-:S05]  /*00d0*/  LOP3.LUT R0, R0, 0xfffffffc, RZ, 0xc0, !PT ;  /* 0xfffffffc00007812 */ /* 0x000fca00078ec0ff */
[----:B------:R-:W-:Y:S02]  /*00e0*/  IMAD.IADD R9, R7, 0x1, -R0 ;  /* 0x0000000107097824 */ /* 0x000fe400078e0a00 */
[----:B------:R-:W-:Y:S02]  /*00f0*/  IMAD.MOV.U32 R0, RZ, RZ, RZ ;  /* 0x000000ffff007224 */ /* 0x000fe400078e00ff */
[----:B--2---:R-:W-:-:S04]  /*0100*/  IMAD.WIDE R4, R9, 0x4, R4 ;  /* 0x0000000409047825 */ /* 0x004fc800078e0204 */
[----:B------:R-:W-:Y:S01]  /*0110*/  IMAD.MOV.U32 R9, RZ, RZ, RZ ;  /* 0x000000ffff097224 */ /* 0x000fe200078e00ff */
[----:B------:R-:W2:Y:S05]  /*0120*/  @!P0 LDG.E R0, desc[UR4][R2.64] ;  /* 0x0000000402008981 */ /* 0x000eaa000c1e1900 */
[----:B------:R-:W2:Y:S01]  /*0130*/  @!P0 LDG.E.EL R9, desc[UR4][R4.64] ;  /* 0x0000000404098981 */ /* 0x000ea2000c2e1900 */
[----:B------:R-:W-:-:S04]  /*0140*/  LOP3.LUT P0, RZ, R8, 0x10, RZ, 0xc0, !PT ;  /* 0x0000001008ff7812 */ /* 0x000fc8000780c0ff */
[----:B------:R-:W-:Y:S01]  /*0150*/  ISETP.LT.AND P0, PT, R7, 0x10, !P0 ;  /* 0x000000100700780c */ /* 0x000fe20004701270 */
[----:B--2---:R-:W-:-:S12]  /*0160*/  FADD R9, R9, R0 ;  /* 0x0000000009097221 */ /* 0x004fd80000000000 */
[----:B------:R-:W-:Y:S05]  /*0170*/  @!P0 EXIT ;  /* 0x000000000000894d */ /* 0x000fea0003800000 */
[----:B------:R-:W-:Y:S01]  /*0180*/  STG.E desc[UR4][R2.64], R9 ;  /* 0x0000000902007986 */ /* 0x000fe2000c101904 */
[----:B------:R-:W-:Y:S05]  /*0190*/  EXIT ;  /* 0x000000000000794d */ /* 0x000fea0003800000 */
.L_x_0:
[----:B------:R-:W-:-:S00]  /*01a0*/  BRA `(.L_x_0) ;  /* 0xfffffffc00fc7947 */ /* 0x000fc0000383ffff */
[----:B------:R-:W-:-:S00]  /*01b0*/  NOP ;  /* 0x0000000000007918 */ /* 0x000fc00000000000 */
        /* <DEDUP_REMOVED lines=12> */
.L_x_1:


//--------------------- .nv.constant0.triton_poi_fused_convolution_5 --------------------------
	.section	.nv.constant0.triton_poi_fused_convolution_5,"a",@progbits
	.sectionflags	@""
	.align	4
.nv.constant0.triton_poi_fused_convolution_5:
	.zero		548
